	.headerflags	@"EF_CUDA_TEXMODE_UNIFIED EF_CUDA_64BIT_ADDRESS EF_CUDA_ACCELERATORS EF_CUDA_SM90 EF_CUDA_VIRTUAL_SM(EF_CUDA_SM90)"
	.elftype	@"ET_EXEC"


//--------------------- .nv.info                  --------------------------
	.section	.nv.info,"",@"SHT_CUDA_INFO"
	.align	4


	//----- nvinfo : EIATTR_REGCOUNT
	.align		4
        /*0000*/ 	.byte	0x04, 0x2f
        /*0002*/ 	.short	(.L_3 - .L_2)
	.align		4
.L_2:
        /*0004*/ 	.word	index@(triton_poi_fused__native_batch_norm_legit_no_training_relu_9)
        /*0008*/ 	.word	0x00000026


	//----- nvinfo : EIATTR_MIN_STACK_SIZE
	.align		4
.L_3:
        /*000c*/ 	.byte	0x04, 0x12
        /*000e*/ 	.short	(.L_5 - .L_4)
	.align		4
.L_4:
        /*0010*/ 	.word	index@(triton_poi_fused__native_batch_norm_legit_no_training_relu_9)
        /*0014*/ 	.word	0x00000000


	//----- nvinfo : EIATTR_FRAME_SIZE
	.align		4
.L_5:
        /*0018*/ 	.byte	0x04, 0x11
        /*001a*/ 	.short	(.L_7 - .L_6)
	.align		4
.L_6:
        /*001c*/ 	.word	index@(triton_poi_fused__native_batch_norm_legit_no_training_relu_9)
        /*0020*/ 	.word	0x00000000


	//----- nvinfo : EIATTR_MIN_STACK_SIZE
	.align		4
.L_7:
        /*0024*/ 	.byte	0x04, 0x12
        /*0026*/ 	.short	(.L_9 - .L_8)
	.align		4
.L_8:
        /*0028*/ 	.word	index@(triton_poi_fused__native_batch_norm_legit_no_training_relu_9)
        /*002c*/ 	.word	0x00000000
.L_9:


//--------------------- .nv.info.triton_poi_fused__native_batch_norm_legit_no_training_relu_9 --------------------------
	.section	.nv.info.triton_poi_fused__native_batch_norm_legit_no_training_relu_9,"",@"SHT_CUDA_INFO"
	.sectionflags	@""
	.align	4


	//----- nvinfo : EIATTR_CUDA_API_VERSION
	.align		4
        /*0000*/ 	.byte	0x04, 0x37
        /*0002*/ 	.short	(.L_11 - .L_10)
.L_10:
        /*0004*/ 	.word	0x0000007c


	//----- nvinfo : EIATTR_KPARAM_INFO
	.align		4
.L_11:
        /*0008*/ 	.byte	0x04, 0x17
        /*000a*/ 	.short	(.L_13 - .L_12)
.L_12:
        /*000c*/ 	.word	0x00000000
        /*0010*/ 	.short	0x0007
        /*0012*/ 	.short	0x0034
        /*0014*/ 	.byte	0x00, 0xf0, 0x11, 0x00


	//----- nvinfo : EIATTR_KPARAM_INFO
	.align		4
.L_13:
        /*0018*/ 	.byte	0x04, 0x17
        /*001a*/ 	.short	(.L_15 - .L_14)
.L_14:
        /*001c*/ 	.word	0x00000000
        /*0020*/ 	.short	0x0006
        /*0022*/ 	.short	0x0030
        /*0024*/ 	.byte	0x00, 0xf0, 0x11, 0x00


	//----- nvinfo : EIATTR_KPARAM_INFO
	.align		4
.L_15:
        /*0028*/ 	.byte	0x04, 0x17
        /*002a*/ 	.short	(.L_17 - .L_16)
.L_16:
        /*002c*/ 	.word	0x00000000
        /*0030*/ 	.short	0x0005
        /*0032*/ 	.short	0x0028
        /*0034*/ 	.byte	0x00, 0xf4, 0x21, 0x00


	//----- nvinfo : EIATTR_KPARAM_INFO
	.align		4
.L_17:
        /*0038*/ 	.byte	0x04, 0x17
        /*003a*/ 	.short	(.L_19 - .L_18)
.L_18:
        /*003c*/ 	.word	0x00000000
        /*0040*/ 	.short	0x0004
        /*0042*/ 	.short	0x0020
        /*0044*/ 	.byte	0x00, 0xf4, 0x21, 0x00


	//----- nvinfo : EIATTR_KPARAM_INFO
	.align		4
.L_19:
        /*0048*/ 	.byte	0x04, 0x17
        /*004a*/ 	.short	(.L_21 - .L_20)
.L_20:
        /*004c*/ 	.word	0x00000000
        /*0050*/ 	.short	0x0003
        /*0052*/ 	.short	0x0018
        /*0054*/ 	.byte	0x00, 0xf4, 0x21, 0x00


	//----- nvinfo : EIATTR_KPARAM_INFO
	.align		4
.L_21:
        /*0058*/ 	.byte	0x04, 0x17
        /*005a*/ 	.short	(.L_23 - .L_22)
.L_22:
        /*005c*/ 	.word	0x00000000
        /*0060*/ 	.short	0x0002
        /*0062*/ 	.short	0x0010
        /*0064*/ 	.byte	0x00, 0xf4, 0x21, 0x00


	//----- nvinfo : EIATTR_KPARAM_INFO
	.align		4
.L_23:
        /*0068*/ 	.byte	0x04, 0x17
        /*006a*/ 	.short	(.L_25 - .L_24)
.L_24:
        /*006c*/ 	.word	0x00000000
        /*0070*/ 	.short	0x0001
        /*0072*/ 	.short	0x0008
        /*0074*/ 	.byte	0x00, 0xf4, 0x21, 0x00


	//----- nvinfo : EIATTR_KPARAM_INFO
	.align		4
.L_25:
        /*0078*/ 	.byte	0x04, 0x17
        /*007a*/ 	.short	(.L_27 - .L_26)
.L_26:
        /*007c*/ 	.word	0x00000000
        /*0080*/ 	.short	0x0000
        /*0082*/ 	.short	0x0000
        /*0084*/ 	.byte	0x00, 0xf4, 0x21, 0x00


	//----- nvinfo : EIATTR_SPARSE_MMA_MASK
	.align		4
.L_27:
        /*0088*/ 	.byte	0x03, 0x50
        /*008a*/ 	.short	0x0000


	//----- nvinfo : EIATTR_MAXREG_COUNT
	.align		4
        /*008c*/ 	.byte	0x03, 0x1b
        /*008e*/ 	.short	0x00ff


	//----- nvinfo : EIATTR_EXIT_INSTR_OFFSETS
	.align		4
        /*0090*/ 	.byte	0x04, 0x1c
        /*0092*/ 	.short	(.L_29 - .L_28)


	//   ....[0]....
.L_28:
        /*0094*/ 	.word	0x00001490


	//   ....[1]....
        /*0098*/ 	.word	0x000014e0


	//----- nvinfo : EIATTR_REQNTID
	.align		4
.L_29:
        /*009c*/ 	.byte	0x04, 0x10
        /*009e*/ 	.short	(.L_31 - .L_30)
.L_30:
        /*00a0*/ 	.word	0x00000080
        /*00a4*/ 	.word	0x00000001
        /*00a8*/ 	.word	0x00000001


	//----- nvinfo : EIATTR_CBANK_PARAM_SIZE
	.align		4
.L_31:
        /*00ac*/ 	.byte	0x03, 0x19
        /*00ae*/ 	.short	0x0038


	//----- nvinfo : EIATTR_PARAM_CBANK
	.align		4
        /*00b0*/ 	.byte	0x04, 0x0a
        /*00b2*/ 	.short	(.L_33 - .L_32)
	.align		4
.L_32:
        /*00b4*/ 	.word	index@(.nv.constant0.triton_poi_fused__native_batch_norm_legit_no_training_relu_9)
        /*00b8*/ 	.short	0x0210
        /*00ba*/ 	.short	0x0038


	//----- nvinfo : EIATTR_SW_WAR
	.align		4
.L_33:
        /*00bc*/ 	.byte	0x04, 0x36
        /*00be*/ 	.short	(.L_35 - .L_34)
.L_34:
        /*00c0*/ 	.word	0x00000008
.L_35:


//--------------------- .nv.callgraph             --------------------------
	.section	.nv.callgraph,"",@"SHT_CUDA_CALLGRAPH"
	.align	4
	.sectionentsize	8
	.align		4
        /*0000*/ 	.word	0x00000000
	.align		4
        /*0004*/ 	.word	0xffffffff
	.align		4
        /*0008*/ 	.word	0x00000000
	.align		4
        /*000c*/ 	.word	0xfffffffe
	.align		4
        /*0010*/ 	.word	0x00000000
	.align		4
        /*0014*/ 	.word	0xfffffffd
	.align		4
        /*0018*/ 	.word	0x00000000
	.align		4
        /*001c*/ 	.word	0xfffffffc


//--------------------- .nv.constant4             --------------------------
	.section	.nv.constant4,"a",@progbits
	.align	8
	.align		8
.nv.constant4:
        /*0000*/ 	.dword	_$_str
	.align		8
        /*0008*/ 	.dword	_$_str_$_2


//--------------------- .text.triton_poi_fused__native_batch_norm_legit_no_training_relu_9 --------------------------
	.section	.text.triton_poi_fused__native_batch_norm_legit_no_training_relu_9,"ax",@progbits
	.sectionflags	@"SHF_BARRIERS=1"
	.align	128
        .global         triton_poi_fused__native_batch_norm_legit_no_training_relu_9
        .type           triton_poi_fused__native_batch_norm_legit_no_training_relu_9,@function
        .size           triton_poi_fused__native_batch_norm_legit_no_training_relu_9,(.L_x_1 - triton_poi_fused__native_batch_norm_legit_no_training_relu_9)
        .other          triton_poi_fused__native_batch_norm_legit_no_training_relu_9,@"STO_CUDA_ENTRY STV_DEFAULT"
triton_poi_fused__native_batch_norm_legit_no_training_relu_9:
.text.triton_poi_fused__native_batch_norm_legit_no_training_relu_9:
[----:B------:R-:W0:Y:S01]  /*0000*/  LDC R1, c[0x0][0x28] ;  /* 0x00000a00ff017b82 */ /* 0x000e220000000800 */
[----:B------:R-:W1:Y:S07]  /*0010*/  S2R R0, SR_TID.X ;  /* 0x0000000000007919 */ /* 0x000e6e0000002100 */
[----:B------:R-:W2:Y:S01]  /*0020*/  S2UR UR4, SR_CTAID.Y ;  /* 0x00000000000479c3 */ /* 0x000ea20000002600 */
[----:B------:R-:W-:Y:S02]  /*0030*/  CS2R R8, SRZ ;  /* 0x0000000000087805 */ /* 0x000fe4000001ff00 */
[----:B------:R-:W-:Y:S01]  /*0040*/  CS2R R10, SRZ ;  /* 0x00000000000a7805 */ /* 0x000fe2000001ff00 */
[----:B------:R-:W-:-:S04]  /*0050*/  ULDC.64 UR8, c[0x0][0x208] ;  /* 0x0000820000087ab9 */ /* 0x000fc80000000a00 */
[----:B------:R-:W3:Y:S08]  /*0060*/  S2UR UR7, SR_CTAID.X ;  /* 0x00000000000779c3 */ /* 0x000ef00000002500 */
[----:B------:R-:W4:Y:S01]  /*0070*/  LDC.64 R24, c[0x0][0x218] ;  /* 0x00008600ff187b82 */ /* 0x000f220000000a00 */
[----:B--2---:R-:W-:-:S07]  /*0080*/  USHF.L.U32 UR4, UR4, 0xa, URZ ;  /* 0x0000000a04047899 */ /* 0x004fce000800063f */
[----:B------:R-:W2:Y:S01]  /*0090*/  LDC.64 R32, c[0x0][0x210] ;  /* 0x00008400ff207b82 */ /* 0x000ea20000000a00 */
[----:B-1----:R-:W-:Y:S01]  /*00a0*/  IMAD.SHL.U32 R2, R0, 0x4, RZ ;  /* 0x0000000400027824 */ /* 0x002fe200078e00ff */
[----:B---3--:R-:W-:-:S06]  /*00b0*/  UISETP.GE.AND UP0, UPT, UR7, 0x3c1, UPT ;  /* 0x000003c10700788c */ /* 0x008fcc000bf06270 */
[----:B------:R-:W1:Y:S01]  /*00c0*/  LDC.64 R26, c[0x0][0x220] ;  /* 0x00008800ff1a7b82 */ /* 0x000e620000000a00 */
[----:B------:R-:W-:Y:S02]  /*00d0*/  MOV R7, UR7 ;  /* 0x0000000700077c02 */ /* 0x000fe40008000f00 */
[----:B------:R-:W-:Y:S02]  /*00e0*/  LOP3.LUT R3, R2, 0x1fc, RZ, 0xc0, !PT ;  /* 0x000001fc02037812 */ /* 0x000fe400078ec0ff */
[----:B------:R-:W-:Y:S02]  /*00f0*/  PLOP3.LUT P0, PT, PT, PT, UP0, 0x80, 0x0 ;  /* 0x000000000000781c */ /* 0x000fe40003f0f008 */
[----:B------:R-:W-:-:S04]  /*0100*/  LOP3.LUT R4, R3, UR4, RZ, 0xfc, !PT ;  /* 0x0000000403047c12 */ /* 0x000fc8000f8efcff */
[C---:B------:R-:W-:Y:S01]  /*0110*/  ISETP.GE.AND P2, PT, R4.reuse, 0x300, PT ;  /* 0x000003000400780c */ /* 0x040fe20003f46270 */
[C---:B------:R-:W-:Y:S01]  /*0120*/  IMAD.HI R2, R4.reuse, 0x2aaaaaab, RZ ;  /* 0x2aaaaaab04027827 */ /* 0x040fe200078e02ff */
[----:B------:R-:W-:-:S04]  /*0130*/  ISETP.LT.AND P1, PT, R4, 0x300, !P0 ;  /* 0x000003000400780c */ /* 0x000fc80004721270 */
[----:B------:R-:W-:-:S04]  /*0140*/  SHF.R.U32.HI R5, RZ, 0x1f, R2 ;  /* 0x0000001fff057819 */ /* 0x000fc80000011602 */
[----:B------:R-:W-:-:S05]  /*0150*/  LEA.HI.SX32 R5, R2, R5, 0x1b ;  /* 0x0000000502057211 */ /* 0x000fca00078fdaff */
[----:B------:R-:W-:-:S04]  /*0160*/  IMAD R2, R5, -0xc0, R4 ;  /* 0xffffff4005027824 */ /* 0x000fc800078e0204 */
[----:B------:R-:W-:Y:S02]  /*0170*/  IMAD R6, R7, 0xc0, R2 ;  /* 0x000000c007067824 */ /* 0x000fe400078e0202 */
[----:B----4-:R-:W-:-:S04]  /*0180*/  IMAD.WIDE R14, R2, 0x4, R24 ;  /* 0x00000004020e7825 */ /* 0x010fc800078e0218 */
[----:B------:R-:W-:Y:S01]  /*0190*/  IMAD R13, R5, 0x2d0c0, R6 ;  /* 0x0002d0c0050d7824 */ /* 0x000fe200078e0206 */
[----:B------:R-:W-:Y:S02]  /*01a0*/  CS2R R4, SRZ ;  /* 0x0000000000047805 */ /* 0x000fe4000001ff00 */
[----:B------:R-:W-:Y:S01]  /*01b0*/  CS2R R6, SRZ ;  /* 0x0000000000067805 */ /* 0x000fe2000001ff00 */
[----:B------:R-:W-:Y:S01]  /*01c0*/  IMAD.U32 R16, RZ, RZ, UR4 ;  /* 0x00000004ff107e24 */ /* 0x000fe2000f8e00ff */
[----:B------:R3:W4:Y:S01]  /*01d0*/  @!P2 LDG.E.EL.128 R8, desc[UR8][R14.64] ;  /* 0x000000080e08a981 */ /* 0x000722000c2e1d00 */
[----:B--2---:R-:W-:-:S03]  /*01e0*/  IMAD.WIDE R12, R13, 0x4, R32 ;  /* 0x000000040d0c7825 */ /* 0x004fc600078e0220 */
[----:B------:R-:W-:Y:S02]  /*01f0*/  LOP3.LUT R16, R16, 0x200, R3, 0xfe, !PT ;  /* 0x0000020010107812 */ /* 0x000fe400078efe03 */
[----:B------:R2:W4:Y:S01]  /*0200*/  @P1 LDG.E.EL.128 R4, desc[UR8][R12.64] ;  /* 0x000000080c041981 */ /* 0x000522000c2e1d00 */
[----:B-1----:R-:W-:Y:S01]  /*0210*/  IMAD.WIDE R30, R2, 0x4, R26 ;  /* 0x00000004021e7825 */ /* 0x002fe200078e021a */
[----:B---3--:R-:W-:Y:S02]  /*0220*/  CS2R R14, SRZ ;  /* 0x00000000000e7805 */ /* 0x008fe4000001ff00 */
[----:B--2---:R-:W-:Y:S01]  /*0230*/  CS2R R12, SRZ ;  /* 0x00000000000c7805 */ /* 0x004fe2000001ff00 */
[----:B------:R-:W-:-:S05]  /*0240*/  IMAD.HI R3, R16, 0x2aaaaaab, RZ ;  /* 0x2aaaaaab10037827 */ /* 0x000fca00078e02ff */
[----:B------:R1:W2:Y:S01]  /*0250*/  @!P2 LDG.E.EL.128 R12, desc[UR8][R30.64] ;  /* 0x000000081e0ca981 */ /* 0x0002a2000c2e1d00 */
[----:B------:R-:W-:-:S04]  /*0260*/  SHF.R.U32.HI R18, RZ, 0x1f, R3 ;  /* 0x0000001fff127819 */ /* 0x000fc80000011603 */
[----:B------:R-:W-:Y:S02]  /*0270*/  LEA.HI.SX32 R18, R3, R18, 0x1b ;  /* 0x0000001203127211 */ /* 0x000fe400078fdaff */
[----:B------:R-:W-:-:S03]  /*0280*/  ISETP.GE.AND P1, PT, R16, 0x300, PT ;  /* 0x000003001000780c */ /* 0x000fc60003f26270 */
[----:B------:R-:W-:Y:S01]  /*0290*/  IMAD R3, R18, -0xc0, R16 ;  /* 0xffffff4012037824 */ /* 0x000fe200078e0210 */
[----:B------:R-:W-:-:S03]  /*02a0*/  MOV R17, UR7 ;  /* 0x0000000700117c02 */ /* 0x000fc60008000f00 */
[----:B------:R-:W-:Y:S01]  /*02b0*/  IMAD R18, R18, 0x2d0c0, R3 ;  /* 0x0002d0c012127824 */ /* 0x000fe200078e0203 */
[----:B------:R-:W-:Y:S01]  /*02c0*/  ISETP.LT.AND P3, PT, R16, 0x300, !P0 ;  /* 0x000003001000780c */ /* 0x000fe20004761270 */
[----:B------:R-:W-:Y:S01]  /*02d0*/  IMAD.WIDE R34, R3, 0x4, R24 ;  /* 0x0000000403227825 */ /* 0x000fe200078e0218 */
[----:B------:R-:W-:-:S03]  /*02e0*/  CS2R R24, SRZ ;  /* 0x0000000000187805 */ /* 0x000fc6000001ff00 */
[----:B-1----:R-:W-:Y:S01]  /*02f0*/  IMAD.WIDE R30, R3, 0x4, R26 ;  /* 0x00000004031e7825 */ /* 0x002fe200078e021a */
[----:B------:R-:W-:-:S03]  /*0300*/  CS2R R26, SRZ ;  /* 0x00000000001a7805 */ /* 0x000fc6000001ff00 */
[----:B------:R-:W-:Y:S01]  /*0310*/  IMAD R17, R17, 0xc0, R18 ;  /* 0x000000c011117824 */ /* 0x000fe200078e0212 */
[----:B------:R-:W-:Y:S02]  /*0320*/  CS2R R18, SRZ ;  /* 0x0000000000127805 */ /* 0x000fe4000001ff00 */
[----:B------:R-:W-:Y:S02]  /*0330*/  CS2R R20, SRZ ;  /* 0x0000000000147805 */ /* 0x000fe4000001ff00 */
[----:B------:R-:W-:Y:S01]  /*0340*/  CS2R R22, SRZ ;  /* 0x0000000000167805 */ /* 0x000fe2000001ff00 */
[----:B------:R-:W-:Y:S01]  /*0350*/  IMAD.WIDE R32, R17, 0x4, R32 ;  /* 0x0000000411207825 */ /* 0x000fe200078e0220 */
[----:B------:R-:W-:Y:S01]  /*0360*/  CS2R R16, SRZ ;  /* 0x0000000000107805 */ /* 0x000fe2000001ff00 */
[----:B------:R-:W3:Y:S04]  /*0370*/  @!P1 LDG.E.EL.128 R24, desc[UR8][R30.64] ;  /* 0x000000081e189981 */ /* 0x000ee8000c2e1d00 */
[----:B------:R-:W5:Y:S04]  /*0380*/  @!P1 LDG.E.EL.128 R20, desc[UR8][R34.64] ;  /* 0x0000000822149981 */ /* 0x000f68000c2e1d00 */
[----:B------:R-:W5:Y:S01]  /*0390*/  @P3 LDG.E.EL.128 R16, desc[UR8][R32.64] ;  /* 0x0000000820103981 */ /* 0x000f62000c2e1d00 */
[----:B------:R-:W-:-:S02]  /*03a0*/  P2R R28, PR, RZ, 0x1 ;  /* 0x00000001ff1c7803 */ /* 0x000fc40000000000 */
[----:B------:R-:W-:Y:S01]  /*03b0*/  P2R R29, PR, RZ, 0x2 ;  /* 0x00000002ff1d7803 */ /* 0x000fe20000000000 */
[----:B----4-:R-:W-:Y:S01]  /*03c0*/  FADD R6, -R10, R6 ;  /* 0x000000060a067221 */ /* 0x010fe20000000100 */
[----:B--2---:R-:W-:-:S06]  /*03d0*/  FADD R10, R12, 0.0010000000474974513054 ;  /* 0x3a83126f0c0a7421 */ /* 0x004fcc0000000000 */
[----:B------:R-:W1:Y:S01]  /*03e0*/  MUFU.SQRT R10, R10 ;  /* 0x0000000a000a7308 */ /* 0x000e620000002000 */
[----:B------:R-:W-:Y:S01]  /*03f0*/  FADD R15, R15, 0.0010000000474974513054 ;  /* 0x3a83126f0f0f7421 */ /* 0x000fe20000000000 */
[----:B------:R-:W-:Y:S01]  /*0400*/  FADD R5, -R9, R5 ;  /* 0x0000000509057221 */ /* 0x000fe20000000100 */
[----:B------:R-:W-:-:S05]  /*0410*/  FADD R9, R13, 0.0010000000474974513054 ;  /* 0x3a83126f0d097421 */ /* 0x000fca0000000000 */
[----:B------:R2:W4:Y:S01]  /*0420*/  MUFU.SQRT R13, R15 ;  /* 0x0000000f000d7308 */ /* 0x0005220000002000 */
[----:B------:R-:W-:Y:S01]  /*0430*/  FADD R11, -R11, R7 ;  /* 0x000000070b0b7221 */ /* 0x000fe20000000100 */
[----:B-1----:R-:W-:-:S06]  /*0440*/  FSETP.GT.AND P3, PT, R10, 8.50705917302346158658e+37, PT ;  /* 0x7e8000000a00780b */ /* 0x002fcc0003f64000 */
[----:B------:R-:W1:Y:S01]  /*0450*/  MUFU.SQRT R9, R9 ;  /* 0x0000000900097308 */ /* 0x000e620000002000 */
[----:B------:R-:W-:Y:S01]  /*0460*/  FSETP.GEU.AND P6, PT, R10, 1.175494350822287508e-38, PT ;  /* 0x008000000a00780b */ /* 0x000fe20003fce000 */
[----:B---3--:R-:W-:Y:S01]  /*0470*/  FADD R7, R24, 0.0010000000474974513054 ;  /* 0x3a83126f18077421 */ /* 0x008fe20000000000 */
[----:B------:R-:W-:-:S04]  /*0480*/  IMAD.MOV.U32 R24, RZ, RZ, 0x3e800000 ;  /* 0x3e800000ff187424 */ /* 0x000fc800078e00ff */
[----:B------:R-:W-:Y:S01]  /*0490*/  @P3 FMUL R10, R10, 0.25 ;  /* 0x3e8000000a0a3820 */ /* 0x000fe20000400000 */
[----:B--2---:R-:W-:Y:S01]  /*04a0*/  FSEL R15, R24, 1, P3 ;  /* 0x3f800000180f7808 */ /* 0x004fe20001800000 */
[----:B-----5:R-:W-:Y:S01]  /*04b0*/  FADD R16, -R20, R16 ;  /* 0x0000001014107221 */ /* 0x020fe20000000100 */
[----:B----4-:R-:W-:Y:S01]  /*04c0*/  FSETP.GT.AND P3, PT, R13, 8.50705917302346158658e+37, PT ;  /* 0x7e8000000d00780b */ /* 0x010fe20003f64000 */
[----:B------:R-:W2:Y:S01]  /*04d0*/  MUFU.SQRT R20, R7 ;  /* 0x0000000700147308 */ /* 0x000ea20000002000 */
[----:B------:R-:W-:Y:S01]  /*04e0*/  FADD R14, R14, 0.0010000000474974513054 ;  /* 0x3a83126f0e0e7421 */ /* 0x000fe20000000000 */
[----:B------:R-:W-:Y:S01]  /*04f0*/  FADD R25, R25, 0.0010000000474974513054 ;  /* 0x3a83126f19197421 */ /* 0x000fe20000000000 */
[----:B------:R-:W-:Y:S01]  /*0500*/  FADD R33, R26, 0.0010000000474974513054 ;  /* 0x3a83126f1a217421 */ /* 0x000fe20000000000 */
[----:B-1----:R-:W-:Y:S01]  /*0510*/  FSETP.GT.AND P5, PT, R9, 8.50705917302346158658e+37, PT ;  /* 0x7e8000000900780b */ /* 0x002fe20003fa4000 */
[----:B------:R-:W-:Y:S01]  /*0520*/  FADD R23, -R23, R19 ;  /* 0x0000001317177221 */ /* 0x000fe20000000100 */
[----:B------:R-:W-:-:S02]  /*0530*/  FSETP.GEU.AND P0, PT, R13, 1.175494350822287508e-38, PT ;  /* 0x008000000d00780b */ /* 0x000fc40003f0e000 */
[----:B------:R-:W1:Y:S01]  /*0540*/  MUFU.SQRT R12, R14 ;  /* 0x0000000e000c7308 */ /* 0x000e620000002000 */
[----:B------:R-:W-:Y:S01]  /*0550*/  FSEL R30, R24, 1, P3 ;  /* 0x3f800000181e7808 */ /* 0x000fe20001800000 */
[----:B------:R-:W-:Y:S02]  /*0560*/  FADD R27, R27, 0.0010000000474974513054 ;  /* 0x3a83126f1b1b7421 */ /* 0x000fe40000000000 */
[----:B------:R-:W-:Y:S01]  /*0570*/  @P3 FMUL R13, R13, 0.25 ;  /* 0x3e8000000d0d3820 */ /* 0x000fe20000400000 */
[----:B--2---:R-:W-:-:S03]  /*0580*/  FSETP.GT.AND P3, PT, R20, 8.50705917302346158658e+37, PT ;  /* 0x7e8000001400780b */ /* 0x004fc60003f64000 */
[----:B------:R-:W2:Y:S01]  /*0590*/  MUFU.SQRT R19, R25 ;  /* 0x0000001900137308 */ /* 0x000ea20000002000 */
[----:B------:R-:W-:-:S07]  /*05a0*/  @!P6 FMUL R10, R10, 16777216 ;  /* 0x4b8000000a0ae820 */ /* 0x000fce0000400000 */
[----:B------:R-:W3:Y:S01]  /*05b0*/  MUFU.SQRT R26, R33 ;  /* 0x00000021001a7308 */ /* 0x000ee20000002000 */
[----:B------:R-:W-:-:S07]  /*05c0*/  FSETP.GEU.AND P1, PT, R9, 1.175494350822287508e-38, PT ;  /* 0x008000000900780b */ /* 0x000fce0003f2e000 */
[----:B------:R-:W4:Y:S01]  /*05d0*/  MUFU.SQRT R25, R27 ;  /* 0x0000001b00197308 */ /* 0x000f220000002000 */
[----:B------:R-:W-:Y:S01]  /*05e0*/  @P5 FMUL R9, R9, 0.25 ;  /* 0x3e80000009095820 */ /* 0x000fe20000400000 */
[----:B------:R-:W-:Y:S02]  /*05f0*/  FSEL R31, R24, 1, P5 ;  /* 0x3f800000181f7808 */ /* 0x000fe40002800000 */
[----:B-1----:R-:W-:Y:S02]  /*0600*/  FSETP.GT.AND P4, PT, R12, 8.50705917302346158658e+37, PT ;  /* 0x7e8000000c00780b */ /* 0x002fe40003f84000 */
[C---:B------:R-:W-:Y:S01]  /*0610*/  FSETP.GEU.AND P5, PT, R20.reuse, 1.175494350822287508e-38, PT ;  /* 0x008000001400780b */ /* 0x040fe20003fae000 */
[----:B------:R-:W-:Y:S01]  /*0620*/  @P3 FMUL R20, R20, 0.25 ;  /* 0x3e80000014143820 */ /* 0x000fe20000400000 */
[----:B------:R-:W-:Y:S01]  /*0630*/  FSEL R7, R24, 1, P3 ;  /* 0x3f80000018077808 */ /* 0x000fe20001800000 */
[----:B------:R-:W1:Y:S01]  /*0640*/  MUFU.RCP R10, R10 ;  /* 0x0000000a000a7308 */ /* 0x000e620000001000 */
[----:B--2---:R-:W-:Y:S01]  /*0650*/  FSETP.GT.AND P3, PT, R19, 8.50705917302346158658e+37, PT ;  /* 0x7e8000001300780b */ /* 0x004fe20003f64000 */
[----:B------:R-:W-:Y:S01]  /*0660*/  @!P6 FMUL R15, R15, 16777216 ;  /* 0x4b8000000f0fe820 */ /* 0x000fe20000400000 */
[----:B---3--:R-:W-:-:S02]  /*0670*/  FSETP.GT.AND P6, PT, R26, 8.50705917302346158658e+37, PT ;  /* 0x7e8000001a00780b */ /* 0x008fc40003fc4000 */
[----:B------:R-:W-:Y:S02]  /*0680*/  P2R R32, PR, RZ, 0x2 ;  /* 0x00000002ff207803 */ /* 0x000fe40000000000 */
[----:B----4-:R-:W-:Y:S01]  /*0690*/  FSETP.GT.AND P1, PT, R25, 8.50705917302346158658e+37, PT ;  /* 0x7e8000001900780b */ /* 0x010fe20003f24000 */
[----:B------:R-:W-:Y:S01]  /*06a0*/  FADD R4, -R8, R4 ;  /* 0x0000000408047221 */ /* 0x000fe20000000100 */
[----:B------:R-:W-:Y:S01]  /*06b0*/  P2R R8, PR, RZ, 0x4 ;  /* 0x00000004ff087803 */ /* 0x000fe20000000000 */
[----:B------:R-:W-:Y:S01]  /*06c0*/  FADD R18, -R22, R18 ;  /* 0x0000001216127221 */ /* 0x000fe20000000100 */
[C---:B------:R-:W-:Y:S01]  /*06d0*/  FSETP.GEU.AND P2, PT, R12.reuse, 1.175494350822287508e-38, PT ;  /* 0x008000000c00780b */ /* 0x040fe20003f4e000 */
[----:B------:R-:W-:Y:S01]  /*06e0*/  @P4 FMUL R12, R12, 0.25 ;  /* 0x3e8000000c0c4820 */ /* 0x000fe20000400000 */
[C---:B------:R-:W-:Y:S01]  /*06f0*/  FSEL R22, R24.reuse, 1, P4 ;  /* 0x3f80000018167808 */ /* 0x040fe20002000000 */
[----:B------:R-:W-:Y:S01]  /*0700*/  FADD R17, -R21, R17 ;  /* 0x0000001115117221 */ /* 0x000fe20000000100 */
[C---:B------:R-:W-:Y:S01]  /*0710*/  FSETP.GEU.AND P4, PT, R19.reuse, 1.175494350822287508e-38, PT ;  /* 0x008000001300780b */ /* 0x040fe20003f8e000 */
[----:B------:R-:W-:Y:S01]  /*0720*/  @P3 FMUL R19, R19, 0.25 ;  /* 0x3e80000013133820 */ /* 0x000fe20000400000 */
[----:B------:R-:W-:Y:S01]  /*0730*/  FSEL R14, R24, 1, P3 ;  /* 0x3f800000180e7808 */ /* 0x000fe20001800000 */
[----:B-1----:R-:W-:Y:S01]  /*0740*/  FMUL R21, R10, R15 ;  /* 0x0000000f0a157220 */ /* 0x002fe20000400000 */
[C---:B------:R-:W-:Y:S01]  /*0750*/  FSETP.GEU.AND P3, PT, R26.reuse, 1.175494350822287508e-38, PT ;  /* 0x008000001a00780b */ /* 0x040fe20003f6e000 */
[----:B------:R-:W-:Y:S01]  /*0760*/  @P6 FMUL R26, R26, 0.25 ;  /* 0x3e8000001a1a6820 */ /* 0x000fe20000400000 */
[----:B------:R-:W-:-:S02]  /*0770*/  FSEL R15, R24, 1, P6 ;  /* 0x3f800000180f7808 */ /* 0x000fc40003000000 */
[C---:B------:R-:W-:Y:S01]  /*0780*/  FSETP.GEU.AND P6, PT, R25.reuse, 1.175494350822287508e-38, PT ;  /* 0x008000001900780b */ /* 0x040fe20003fce000 */
[----:B------:R-:W-:Y:S01]  /*0790*/  @P1 FMUL R25, R25, 0.25 ;  /* 0x3e80000019191820 */ /* 0x000fe20000400000 */
[----:B------:R-:W-:Y:S02]  /*07a0*/  FSEL R10, R24, 1, P1 ;  /* 0x3f800000180a7808 */ /* 0x000fe40000800000 */
[----:B------:R-:W-:Y:S01]  /*07b0*/  ISETP.NE.AND P1, PT, R32, RZ, PT ;  /* 0x000000ff2000720c */ /* 0x000fe20003f25270 */
[----:B------:R-:W-:Y:S01]  /*07c0*/  @!P0 FMUL R13, R13, 16777216 ;  /* 0x4b8000000d0d8820 */ /* 0x000fe20000400000 */
[----:B------:R-:W-:Y:S01]  /*07d0*/  @!P2 FMUL R12, R12, 16777216 ;  /* 0x4b8000000c0ca820 */ /* 0x000fe20000400000 */
[----:B------:R-:W-:Y:S01]  /*07e0*/  @!P2 FMUL R22, R22, 16777216 ;  /* 0x4b8000001616a820 */ /* 0x000fe20000400000 */
[----:B------:R-:W-:-:S03]  /*07f0*/  ISETP.NE.AND P2, PT, R8, RZ, PT ;  /* 0x000000ff0800720c */ /* 0x000fc60003f45270 */
[----:B------:R-:W1:Y:S06]  /*0800*/  MUFU.RCP R13, R13 ;  /* 0x0000000d000d7308 */ /* 0x000e6c0000001000 */
[----:B------:R-:W-:Y:S01]  /*0810*/  @!P1 FMUL R9, R9, 16777216 ;  /* 0x4b80000009099820 */ /* 0x000fe20000400000 */
[----:B------:R-:W-:Y:S01]  /*0820*/  @!P1 FMUL R31, R31, 16777216 ;  /* 0x4b8000001f1f9820 */ /* 0x000fe20000400000 */
[----:B------:R-:W-:Y:S02]  /*0830*/  ISETP.NE.AND P1, PT, R29, RZ, PT ;  /* 0x000000ff1d00720c */ /* 0x000fe40003f25270 */
[----:B------:R-:W2:Y:S08]  /*0840*/  MUFU.RCP R8, R9 ;  /* 0x0000000900087308 */ /* 0x000eb00000001000 */
[----:B------:R-:W3:Y:S01]  /*0850*/  MUFU.RCP R29, R12 ;  /* 0x0000000c001d7308 */ /* 0x000ee20000001000 */
[----:B------:R-:W-:Y:S01]  /*0860*/  @!P0 FMUL R30, R30, 16777216 ;  /* 0x4b8000001e1e8820 */ /* 0x000fe20000400000 */
[----:B------:R-:W-:-:S03]  /*0870*/  ISETP.NE.AND P0, PT, R28, RZ, PT ;  /* 0x000000ff1c00720c */ /* 0x000fc60003f05270 */
[----:B-1----:R-:W-:Y:S01]  /*0880*/  FMUL R24, R13, R30 ;  /* 0x0000001e0d187220 */ /* 0x002fe20000400000 */
[----:B--2---:R-:W-:Y:S01]  /*0890*/  FMUL R30, R8, R31 ;  /* 0x0000001f081e7220 */ /* 0x004fe20000400000 */
[----:B------:R-:W-:Y:S01]  /*08a0*/  @!P6 FMUL R25, R25, 16777216 ;  /* 0x4b8000001919e820 */ /* 0x000fe20000400000 */
[----:B------:R-:W1:Y:S01]  /*08b0*/  LDC.64 R8, c[0x0][0x230] ;  /* 0x00008c00ff087b82 */ /* 0x000e620000000a00 */
[----:B------:R-:W-:Y:S01]  /*08c0*/  @!P5 FMUL R20, R20, 16777216 ;  /* 0x4b8000001414d820 */ /* 0x000fe20000400000 */
[----:B---3--:R-:W-:-:S06]  /*08d0*/  FMUL R31, R29, R22 ;  /* 0x000000161d1f7220 */ /* 0x008fcc0000400000 */
[----:B------:R-:W2:Y:S01]  /*08e0*/  LDC.64 R28, c[0x0][0x228] ;  /* 0x00008a00ff1c7b82 */ /* 0x000ea20000000a00 */
[----:B------:R-:W3:Y:S08]  /*08f0*/  MUFU.RCP R25, R25 ;  /* 0x0000001900197308 */ /* 0x000ef00000001000 */
[----:B------:R-:W4:Y:S01]  /*0900*/  MUFU.RCP R20, R20 ;  /* 0x0000001400147308 */ /* 0x000f220000001000 */
[----:B------:R-:W-:Y:S01]  /*0910*/  @!P6 FMUL R10, R10, 16777216 ;  /* 0x4b8000000a0ae820 */ /* 0x000fe20000400000 */
[----:B------:R-:W-:Y:S01]  /*0920*/  @!P5 FMUL R7, R7, 16777216 ;  /* 0x4b8000000707d820 */ /* 0x000fe20000400000 */
[----:B------:R-:W-:Y:S01]  /*0930*/  @!P4 FMUL R19, R19, 16777216 ;  /* 0x4b8000001313c820 */ /* 0x000fe20000400000 */
[----:B------:R-:W-:Y:S01]  /*0940*/  FMUL R22, R30, R5 ;  /* 0x000000051e167220 */ /* 0x000fe20000400000 */
[----:B------:R-:W-:Y:S01]  /*0950*/  FMUL R13, R21, R4 ;  /* 0x00000004150d7220 */ /* 0x000fe20000400000 */
[----:B---3--:R-:W-:-:S02]  /*0960*/  FMUL R30, R25, R10 ;  /* 0x0000000a191e7220 */ /* 0x008fc40000400000 */
[----:B------:R3:W5:Y:S01]  /*0970*/  MUFU.RCP R27, R19 ;  /* 0x00000013001b7308 */ /* 0x0007620000001000 */
[----:B-1----:R-:W-:-:S04]  /*0980*/  IMAD.WIDE R32, R2, 0x4, R8 ;  /* 0x0000000402207825 */ /* 0x002fc800078e0208 */
[----:B------:R-:W-:Y:S01]  /*0990*/  FMUL R24, R24, R11 ;  /* 0x0000000b18187220 */ /* 0x000fe20000400000 */
[----:B------:R-:W-:Y:S01]  /*09a0*/  CS2R R4, SRZ ;  /* 0x0000000000047805 */ /* 0x000fe2000001ff00 */
[----:B----4-:R-:W-:Y:S01]  /*09b0*/  FMUL R25, R20, R7 ;  /* 0x0000000714197220 */ /* 0x010fe20000400000 */
[----:B--2---:R-:W-:-:S04]  /*09c0*/  IMAD.WIDE R20, R2, 0x4, R28 ;  /* 0x0000000402147825 */ /* 0x004fc800078e021c */
[----:B---3--:R-:W-:Y:S01]  /*09d0*/  FMUL R19, R31, R6 ;  /* 0x000000061f137220 */ /* 0x008fe20000400000 */
[----:B------:R-:W-:Y:S01]  /*09e0*/  CS2R R6, SRZ ;  /* 0x0000000000067805 */ /* 0x000fe2000001ff00 */
[----:B------:R-:W-:Y:S01]  /*09f0*/  IMAD.WIDE R28, R3, 0x4, R28 ;  /* 0x00000004031c7825 */ /* 0x000fe200078e021c */
[----:B------:R-:W-:-:S03]  /*0a00*/  CS2R R10, SRZ ;  /* 0x00000000000a7805 */ /* 0x000fc6000001ff00 */
[----:B------:R-:W-:Y:S01]  /*0a10*/  IMAD.WIDE R2, R3, 0x4, R8 ;  /* 0x0000000403027825 */ /* 0x000fe200078e0208 */
[----:B------:R-:W-:Y:S01]  /*0a20*/  CS2R R8, SRZ ;  /* 0x0000000000087805 */ /* 0x000fe2000001ff00 */
[----:B------:R1:W2:Y:S05]  /*0a30*/  @!P2 LDG.E.EL.128 R4, desc[UR8][R20.64] ;  /* 0x000000081404a981 */ /* 0x0002aa000c2e1d00 */
[----:B------:R-:W2:Y:S01]  /*0a40*/  @!P2 LDG.E.EL.128 R8, desc[UR8][R32.64] ;  /* 0x000000082008a981 */ /* 0x000ea2000c2e1d00 */
[----:B------:R-:W-:-:S04]  /*0a50*/  @!P3 FMUL R26, R26, 16777216 ;  /* 0x4b8000001a1ab820 */ /* 0x000fc80000400000 */
[----:B------:R5:W3:Y:S01]  /*0a60*/  MUFU.RCP R12, R26 ;  /* 0x0000001a000c7308 */ /* 0x000ae20000001000 */
[----:B------:R-:W-:Y:S01]  /*0a70*/  @!P4 FMUL R14, R14, 16777216 ;  /* 0x4b8000000e0ec820 */ /* 0x000fe20000400000 */
[----:B------:R-:W-:Y:S01]  /*0a80*/  @!P3 FMUL R15, R15, 16777216 ;  /* 0x4b8000000f0fb820 */ /* 0x000fe20000400000 */
[----:B------:R-:W-:Y:S01]  /*0a90*/  FMUL R30, R30, R23 ;  /* 0x000000171e1e7220 */ /* 0x000fe20000400000 */
[----:B-1----:R-:W-:Y:S01]  /*0aa0*/  CS2R R20, SRZ ;  /* 0x0000000000147805 */ /* 0x002fe2000001ff00 */
[----:B-----5:R-:W-:Y:S01]  /*0ab0*/  FMUL R26, R27, R14 ;  /* 0x0000000e1b1a7220 */ /* 0x020fe20000400000 */
[----:B---3--:R-:W-:Y:S01]  /*0ac0*/  FMUL R27, R12, R15 ;  /* 0x0000000f0c1b7220 */ /* 0x008fe20000400000 */
[----:B------:R-:W-:Y:S01]  /*0ad0*/  CS2R R14, SRZ ;  /* 0x00000000000e7805 */ /* 0x000fe2000001ff00 */
[----:B------:R-:W1:Y:S01]  /*0ae0*/  S2UR UR6, SR_CgaCtaId ;  /* 0x00000000000679c3 */ /* 0x000e620000008800 */
[----:B--2---:R-:W-:Y:S01]  /*0af0*/  FFMA R8, R13, R4, R8 ;  /* 0x000000040d087223 */ /* 0x004fe20000000008 */
[----:B------:R-:W-:Y:S01]  /*0b00*/  FFMA R5, R22, R5, R9 ;  /* 0x0000000516057223 */ /* 0x000fe20000000009 */
[----:B------:R-:W-:-:S02]  /*0b10*/  CS2R R12, SRZ ;  /* 0x00000000000c7805 */ /* 0x000fc4000001ff00 */
[----:B------:R-:W-:-:S04]  /*0b20*/  CS2R R22, SRZ ;  /* 0x0000000000167805 */ /* 0x000fc8000001ff00 */
[----:B------:R-:W2:Y:S04]  /*0b30*/  @!P1 LDG.E.EL.128 R12, desc[UR8][R28.64] ;  /* 0x000000081c0c9981 */ /* 0x000ea8000c2e1d00 */
[----:B------:R3:W2:Y:S01]  /*0b40*/  @!P1 LDG.E.EL.128 R20, desc[UR8][R2.64] ;  /* 0x0000000802149981 */ /* 0x0006a2000c2e1d00 */
[----:B------:R-:W-:-:S04]  /*0b50*/  MOV R9, UR4 ;  /* 0x0000000400097c02 */ /* 0x000fc80008000f00 */
[----:B------:R-:W-:Y:S01]  /*0b60*/  LOP3.LUT R4, R9, 0x7f, R0, 0xf8, !PT ;  /* 0x0000007f09047812 */ /* 0x000fe200078ef800 */
[----:B------:R-:W-:-:S04]  /*0b70*/  FFMA R10, R19, R6, R10 ;  /* 0x00000006130a7223 */ /* 0x000fc8000000000a */
[----:B------:R-:W-:-:S05]  /*0b80*/  IMAD.HI R9, R4, 0x2aaaaaab, RZ ;  /* 0x2aaaaaab04097827 */ /* 0x000fca00078e02ff */
[----:B------:R-:W-:Y:S01]  /*0b90*/  SHF.R.U32.HI R6, RZ, 0x1f, R9 ;  /* 0x0000001fff067819 */ /* 0x000fe20000011609 */
[----:B------:R-:W-:-:S03]  /*0ba0*/  FFMA R24, R24, R7, R11 ;  /* 0x0000000718187223 */ /* 0x000fc6000000000b */
[----:B------:R-:W-:Y:S01]  /*0bb0*/  LEA.HI.SX32 R9, R9, R6, 0x1b ;  /* 0x0000000609097211 */ /* 0x000fe200078fdaff */
[----:B------:R-:W-:Y:S01]  /*0bc0*/  IMAD.MOV.U32 R11, RZ, RZ, 0x3c1 ;  /* 0x000003c1ff0b7424 */ /* 0x000fe200078e00ff */
[----:B------:R-:W-:-:S03]  /*0bd0*/  LOP3.LUT R7, R0, 0x7f, RZ, 0xc0, !PT ;  /* 0x0000007f00077812 */ /* 0x000fc600078ec0ff */
[----:B------:R-:W-:Y:S01]  /*0be0*/  IMAD R0, R9, -0xc0, R4 ;  /* 0xffffff4009007824 */ /* 0x000fe200078e0204 */
[----:B---3--:R-:W-:-:S03]  /*0bf0*/  MOV R2, UR4 ;  /* 0x0000000400027c02 */ /* 0x008fc60008000f00 */
[----:B------:R-:W-:Y:S02]  /*0c00*/  IMAD R0, R0, R11, UR7 ;  /* 0x0000000700007e24 */ /* 0x000fe4000f8e020b */
[----:B------:R-:W3:Y:S01]  /*0c10*/  S2R R11, SR_TID.X ;  /* 0x00000000000b7919 */ /* 0x000ee20000002100 */
[----:B------:R-:W-:-:S05]  /*0c20*/  LOP3.LUT R2, R2, 0x180, R7, 0xfe, !PT ;  /* 0x0000018002027812 */ /* 0x000fca00078efe07 */
[----:B------:R-:W-:-:S05]  /*0c30*/  IMAD.HI R3, R2, 0x2aaaaaab, RZ ;  /* 0x2aaaaaab02037827 */ /* 0x000fca00078e02ff */
[----:B------:R-:W-:-:S04]  /*0c40*/  SHF.R.U32.HI R6, RZ, 0x1f, R3 ;  /* 0x0000001fff067819 */ /* 0x000fc80000011603 */
[----:B------:R-:W-:Y:S01]  /*0c50*/  LEA.HI.SX32 R3, R3, R6, 0x1b ;  /* 0x0000000603037211 */ /* 0x000fe200078fdaff */
[----:B------:R-:W-:Y:S01]  /*0c60*/  IMAD R0, R9, 0x168600, R0 ;  /* 0x0016860009007824 */ /* 0x000fe200078e0200 */
[----:B------:R-:W-:Y:S01]  /*0c70*/  ISETP.LT.AND P3, PT, R2, 0x300, !P0 ;  /* 0x000003000200780c */ /* 0x000fe20004761270 */
[----:B------:R-:W-:Y:S02]  /*0c80*/  IMAD.MOV.U32 R9, RZ, RZ, 0x3c1 ;  /* 0x000003c1ff097424 */ /* 0x000fe400078e00ff */
[----:B------:R-:W-:-:S04]  /*0c90*/  IMAD R2, R3, -0xc0, R2 ;  /* 0xffffff4003027824 */ /* 0x000fc800078e0202 */
[----:B------:R-:W-:Y:S01]  /*0ca0*/  IMAD R2, R2, R9, UR7 ;  /* 0x0000000702027e24 */ /* 0x000fe2000f8e0209 */
[C---:B------:R-:W-:Y:S01]  /*0cb0*/  FSETP.GEU.AND P2, PT, R8.reuse, RZ, PT ;  /* 0x000000ff0800720b */ /* 0x040fe20003f4e000 */
[----:B------:R-:W-:Y:S01]  /*0cc0*/  UMOV UR5, 0x400 ;  /* 0x0000040000057882 */ /* 0x000fe20000000000 */
[----:B------:R-:W-:Y:S01]  /*0cd0*/  FSETP.GEU.AND P1, PT, R5, RZ, PT ;  /* 0x000000ff0500720b */ /* 0x000fe20003f2e000 */
[----:B------:R-:W-:Y:S02]  /*0ce0*/  IMAD R2, R3, 0x168600, R2 ;  /* 0x0016860003027824 */ /* 0x000fe400078e0202 */
[----:B------:R-:W-:Y:S01]  /*0cf0*/  FMUL R27, R27, R18 ;  /* 0x000000121b1b7220 */ /* 0x000fe20000400000 */
[----:B-1----:R-:W-:Y:S01]  /*0d00*/  UPRMT UR5, UR6, 0x654, UR5 ;  /* 0x0000065406057896 */ /* 0x002fe20008000005 */
[----:B---3--:R-:W-:Y:S02]  /*0d10*/  SHF.L.U32 R3, R11, 0x2, RZ ;  /* 0x000000020b037819 */ /* 0x008fe400000006ff */
[----:B------:R-:W-:-:S02]  /*0d20*/  FSEL R18, R8, RZ, P2 ;  /* 0x000000ff08127208 */ /* 0x000fc40001000000 */
[----:B------:R-:W-:Y:S02]  /*0d30*/  FSEL R28, R5, RZ, P1 ;  /* 0x000000ff051c7208 */ /* 0x000fe40000800000 */
[----:B------:R-:W-:Y:S02]  /*0d40*/  LOP3.LUT R3, R3, 0x1fc, RZ, 0xc0, !PT ;  /* 0x000001fc03037812 */ /* 0x000fe400078ec0ff */
[----:B------:R-:W-:Y:S02]  /*0d50*/  FSETP.GEU.AND P2, PT, R10, RZ, PT ;  /* 0x000000ff0a00720b */ /* 0x000fe40003f4e000 */
[----:B------:R-:W-:Y:S02]  /*0d60*/  FSETP.GEU.AND P1, PT, R24, RZ, PT ;  /* 0x000000ff1800720b */ /* 0x000fe40003f2e000 */
[----:B------:R-:W-:Y:S02]  /*0d70*/  LEA R9, R3, UR5, 0x3 ;  /* 0x0000000503097c11 */ /* 0x000fe4000f8e18ff */
[----:B------:R-:W-:-:S02]  /*0d80*/  FSEL R32, R10, RZ, P2 ;  /* 0x000000ff0a207208 */ /* 0x000fc40001000000 */
[----:B------:R-:W-:Y:S01]  /*0d90*/  FSEL R34, R24, RZ, P1 ;  /* 0x000000ff18227208 */ /* 0x000fe20000800000 */
[----:B------:R1:W-:Y:S01]  /*0da0*/  STS [R9], R18 ;  /* 0x0000001209007388 */ /* 0x0003e20000000800 */
[----:B------:R-:W-:-:S03]  /*0db0*/  LOP3.LUT R8, R4, 0x300, RZ, 0xfc, !PT ;  /* 0x0000030004087812 */ /* 0x000fc600078efcff */
[----:B------:R-:W-:Y:S04]  /*0dc0*/  STS [R9+0x8], R28 ;  /* 0x0000081c09007388 */ /* 0x000fe80000000800 */
[----:B------:R-:W-:Y:S04]  /*0dd0*/  STS [R9+0x10], R32 ;  /* 0x0000102009007388 */ /* 0x000fe80000000800 */
[----:B------:R3:W-:Y:S01]  /*0de0*/  STS [R9+0x18], R34 ;  /* 0x0000182209007388 */ /* 0x0007e20000000800 */
[----:B------:R-:W-:-:S04]  /*0df0*/  IMAD.HI R5, R8, 0x2aaaaaab, RZ ;  /* 0x2aaaaaab08057827 */ /* 0x000fc800078e02ff */
[----:B------:R-:W-:Y:S01]  /*0e00*/  FMUL R26, R26, R17 ;  /* 0x000000111a1a7220 */ /* 0x000fe20000400000 */
[----:B------:R-:W-:Y:S01]  /*0e10*/  FMUL R25, R25, R16 ;  /* 0x0000001019197220 */ /* 0x000fe20000400000 */
[----:B------:R-:W-:Y:S02]  /*0e20*/  LOP3.LUT R11, R11, 0x7f, RZ, 0xc0, !PT ;  /* 0x0000007f0b0b7812 */ /* 0x000fe400078ec0ff */
[----:B------:R-:W-:Y:S02]  /*0e30*/  SHF.R.U32.HI R10, RZ, 0x1f, R5 ;  /* 0x0000001fff0a7819 */ /* 0x000fe40000011605 */
[----:B------:R-:W-:Y:S02]  /*0e40*/  LOP3.LUT R17, R7, 0x80, RZ, 0xfc, !PT ;  /* 0x0000008007117812 */ /* 0x000fe400078efcff */
[----:B------:R-:W-:Y:S02]  /*0e50*/  LEA.HI.SX32 R5, R5, R10, 0x1b ;  /* 0x0000000a05057211 */ /* 0x000fe400078fdaff */
[----:B------:R-:W-:-:S02]  /*0e60*/  LOP3.LUT R10, R11, 0x180, RZ, 0xfc, !PT ;  /* 0x000001800b0a7812 */ /* 0x000fc400078efcff */
[----:B------:R-:W-:Y:S02]  /*0e70*/  LEA R17, R17, UR5, 0x3 ;  /* 0x0000000511117c11 */ /* 0x000fe4000f8e18ff */
[----:B------:R-:W-:Y:S01]  /*0e80*/  LEA R10, R10, UR5, 0x3 ;  /* 0x000000050a0a7c11 */ /* 0x000fe2000f8e18ff */
[----:B------:R-:W-:Y:S01]  /*0e90*/  BAR.SYNC.DEFER_BLOCKING 0x0 ;  /* 0x0000000000007b1d */ /* 0x000fe20000010000 */
[----:B------:R-:W-:-:S05]  /*0ea0*/  IMAD.U32 R6, RZ, RZ, UR4 ;  /* 0x00000004ff067e24 */ /* 0x000fca000f8e00ff */
[----:B------:R-:W-:Y:S01]  /*0eb0*/  LDS R11, [R10] ;  /* 0x000000000a0b7984 */ /* 0x000fe20000000800 */
[----:B------:R-:W-:-:S05]  /*0ec0*/  LOP3.LUT R6, R6, 0x100, R7, 0xfe, !PT ;  /* 0x0000010006067812 */ /* 0x000fca00078efe07 */
[----:B------:R-:W-:Y:S01]  /*0ed0*/  IMAD.HI R3, R6, 0x2aaaaaab, RZ ;  /* 0x2aaaaaab06037827 */ /* 0x000fe200078e02ff */
[----:B------:R-:W-:-:S04]  /*0ee0*/  LOP3.LUT R19, R4, 0x280, RZ, 0xfc, !PT ;  /* 0x0000028004137812 */ /* 0x000fc800078efcff */
[----:B------:R-:W-:Y:S02]  /*0ef0*/  SHF.R.U32.HI R16, RZ, 0x1f, R3 ;  /* 0x0000001fff107819 */ /* 0x000fe40000011603 */
[----:B-1----:R-:W-:Y:S02]  /*0f00*/  LOP3.LUT R18, R4, 0x200, RZ, 0xfc, !PT ;  /* 0x0000020004127812 */ /* 0x002fe400078efcff */
[----:B------:R-:W-:Y:S01]  /*0f10*/  LEA.HI.SX32 R3, R3, R16, 0x1b ;  /* 0x0000001003037211 */ /* 0x000fe200078fdaff */
[----:B------:R-:W-:Y:S01]  /*0f20*/  IMAD.HI R16, R19, 0x2aaaaaab, RZ ;  /* 0x2aaaaaab13107827 */ /* 0x000fe200078e02ff */
[----:B------:R-:W-:-:S06]  /*0f30*/  UISETP.LT.AND UP0, UPT, UR4, URZ, !UP0 ;  /* 0x0000003f0400728c */ /* 0x000fcc000c701270 */
[----:B------:R-:W-:Y:S01]  /*0f40*/  PLOP3.LUT P6, PT, PT, PT, UP0, 0x80, 0x0 ;  /* 0x000000000000781c */ /* 0x000fe20003fcf008 */
[----:B--2---:R-:W-:Y:S01]  /*0f50*/  FFMA R12, R25, R12, R20 ;  /* 0x0000000c190c7223 */ /* 0x004fe20000000014 */
[----:B------:R-:W-:Y:S01]  /*0f60*/  FFMA R13, R26, R13, R21 ;  /* 0x0000000d1a0d7223 */ /* 0x000fe20000000015 */
[----:B------:R-:W-:Y:S01]  /*0f70*/  LOP3.LUT R20, R7, 0x100, RZ, 0xfc, !PT ;  /* 0x0000010007147812 */ /* 0x000fe200078efcff */
[----:B------:R-:W-:Y:S01]  /*0f80*/  FFMA R24, R27, R14, R22 ;  /* 0x0000000e1b187223 */ /* 0x000fe20000000016 */
[----:B------:R-:W-:Y:S02]  /*0f90*/  LEA R22, R7, UR5, 0x3 ;  /* 0x0000000507167c11 */ /* 0x000fe4000f8e18ff */
[----:B------:R-:W-:Y:S02]  /*0fa0*/  LEA R20, R20, UR5, 0x3 ;  /* 0x0000000514147c11 */ /* 0x000fe4000f8e18ff */
[----:B------:R-:W-:Y:S01]  /*0fb0*/  FSETP.GEU.AND P1, PT, R13, RZ, PT ;  /* 0x000000ff0d00720b */ /* 0x000fe20003f2e000 */
[----:B------:R-:W1:Y:S01]  /*0fc0*/  LDS R14, [R22] ;  /* 0x00000000160e7984 */ /* 0x000e620000000800 */
[----:B------:R-:W-:-:S02]  /*0fd0*/  FSETP.GEU.AND P2, PT, R12, RZ, PT ;  /* 0x000000ff0c00720b */ /* 0x000fc40003f4e000 */
[----:B---3--:R-:W-:Y:S02]  /*0fe0*/  FSEL R34, R13, RZ, P1 ;  /* 0x000000ff0d227208 */ /* 0x008fe40000800000 */
[----:B------:R-:W-:Y:S01]  /*0ff0*/  FSEL R32, R12, RZ, P2 ;  /* 0x000000ff0c207208 */ /* 0x000fe20001000000 */
[----:B------:R-:W2:Y:S04]  /*1000*/  LDS R13, [R17] ;  /* 0x00000000110d7984 */ /* 0x000ea80000000800 */
[----:B------:R-:W3:Y:S01]  /*1010*/  LDS R12, [R20] ;  /* 0x00000000140c7984 */ /* 0x000ee20000000800 */
[----:B------:R-:W-:Y:S01]  /*1020*/  BAR.SYNC.DEFER_BLOCKING 0x0 ;  /* 0x0000000000007b1d */ /* 0x000fe20000010000 */
[----:B------:R-:W-:-:S04]  /*1030*/  MOV R26, UR4 ;  /* 0x00000004001a7c02 */ /* 0x000fc80008000f00 */
[----:B------:R-:W-:Y:S01]  /*1040*/  LOP3.LUT R26, R26, 0x80, R7, 0xfe, !PT ;  /* 0x000000801a1a7812 */ /* 0x000fe200078efe07 */
[----:B------:R-:W-:-:S04]  /*1050*/  FFMA R23, R30, R15, R23 ;  /* 0x0000000f1e177223 */ /* 0x000fc80000000017 */
[----:B------:R-:W-:Y:S01]  /*1060*/  IMAD.HI R21, R26, 0x2aaaaaab, RZ ;  /* 0x2aaaaaab1a157827 */ /* 0x000fe200078e02ff */
[----:B------:R-:W-:Y:S02]  /*1070*/  FSETP.GEU.AND P5, PT, R24, RZ, PT ;  /* 0x000000ff1800720b */ /* 0x000fe40003fae000 */
[----:B------:R-:W-:Y:S02]  /*1080*/  FSETP.GEU.AND P2, PT, R23, RZ, PT ;  /* 0x000000ff1700720b */ /* 0x000fe40003f4e000 */
[----:B------:R-:W-:-:S04]  /*1090*/  SHF.R.U32.HI R30, RZ, 0x1f, R21 ;  /* 0x0000001fff1e7819 */ /* 0x000fc80000011615 */
[----:B------:R-:W-:Y:S02]  /*10a0*/  LEA.HI.SX32 R21, R21, R30, 0x1b ;  /* 0x0000001e15157211 */ /* 0x000fe400078fdaff */
[----:B------:R-:W-:Y:S01]  /*10b0*/  FSEL R30, R24, RZ, P5 ;  /* 0x000000ff181e7208 */ /* 0x000fe20002800000 */
[----:B------:R4:W-:Y:S04]  /*10c0*/  STS [R9], R32 ;  /* 0x0000002009007388 */ /* 0x0009e80000000800 */
[----:B------:R-:W-:Y:S01]  /*10d0*/  STS [R9+0x8], R34 ;  /* 0x0000082209007388 */ /* 0x000fe20000000800 */
[----:B----4-:R-:W-:-:S03]  /*10e0*/  FSEL R32, R23, RZ, P2 ;  /* 0x000000ff17207208 */ /* 0x010fc60001000000 */
[----:B------:R4:W-:Y:S04]  /*10f0*/  STS [R9+0x10], R30 ;  /* 0x0000101e09007388 */ /* 0x0009e80000000800 */
[----:B------:R5:W-:Y:S01]  /*1100*/  STS [R9+0x18], R32 ;  /* 0x0000182009007388 */ /* 0x000be20000000800 */
[----:B------:R-:W-:Y:S01]  /*1110*/  BAR.SYNC.DEFER_BLOCKING 0x0 ;  /* 0x0000000000007b1d */ /* 0x000fe20000010000 */
[----:B------:R-:W-:Y:S01]  /*1120*/  SHF.R.U32.HI R7, RZ, 0x1f, R16 ;  /* 0x0000001fff077819 */ /* 0x000fe20000011610 */
[----:B------:R-:W-:Y:S01]  /*1130*/  HFMA2.MMA R24, -RZ, RZ, 0, 5.7280063629150390625e-05 ;  /* 0x000003c1ff187435 */ /* 0x000fe200000001ff */
[----:B------:R-:W-:Y:S01]  /*1140*/  IMAD.HI R15, R18, 0x2aaaaaab, RZ ;  /* 0x2aaaaaab120f7827 */ /* 0x000fe200078e02ff */
[----:B------:R-:W-:Y:S02]  /*1150*/  ISETP.LT.AND P1, PT, R6, 0x300, !P0 ;  /* 0x000003000600780c */ /* 0x000fe40004721270 */
[----:B------:R-:W-:Y:S01]  /*1160*/  LEA.HI.SX32 R16, R16, R7, 0x1b ;  /* 0x0000000710107211 */ /* 0x000fe200078fdaff */
[----:B------:R-:W-:Y:S01]  /*1170*/  IMAD R6, R3, -0xc0, R6 ;  /* 0xffffff4003067824 */ /* 0x000fe200078e0206 */
[----:B------:R-:W-:Y:S01]  /*1180*/  SHF.R.U32.HI R28, RZ, 0x1f, R15 ;  /* 0x0000001fff1c7819 */ /* 0x000fe2000001160f */
[----:B------:R-:W-:-:S02]  /*1190*/  IMAD R7, R21, -0xc0, R26 ;  /* 0xffffff4015077824 */ /* 0x000fc400078e021a */
[----:B------:R-:W-:Y:S01]  /*11a0*/  IMAD.MOV.U32 R25, RZ, RZ, 0x3c1 ;  /* 0x000003c1ff197424 */ /* 0x000fe200078e00ff */
[----:B------:R-:W-:Y:S01]  /*11b0*/  ISETP.LT.AND P4, PT, R26, 0x300, !P0 ;  /* 0x000003001a00780c */ /* 0x000fe20004781270 */
[----:B------:R-:W-:Y:S01]  /*11c0*/  IMAD R24, R7, R24, UR7 ;  /* 0x0000000707187e24 */ /* 0x000fe2000f8e0218 */
[----:B------:R-:W-:Y:S01]  /*11d0*/  LEA.HI.SX32 R15, R15, R28, 0x1b ;  /* 0x0000001c0f0f7211 */ /* 0x000fe200078fdaff */
[----:B------:R-:W-:Y:S01]  /*11e0*/  IMAD R26, R6, R25, UR7 ;  /* 0x00000007061a7e24 */ /* 0x000fe2000f8e0219 */
[C---:B------:R-:W-:Y:S01]  /*11f0*/  ISETP.LT.AND P5, PT, R4.reuse, 0x300, !P0 ;  /* 0x000003000400780c */ /* 0x040fe200047a1270 */
[----:B------:R-:W1:Y:S01]  /*1200*/  LDC.64 R6, c[0x0][0x238] ;  /* 0x00008e00ff067b82 */ /* 0x000e620000000a00 */
[----:B------:R-:W-:Y:S01]  /*1210*/  LOP3.LUT R28, R4, 0x380, RZ, 0xfc, !PT ;  /* 0x00000380041c7812 */ /* 0x000fe200078efcff */
[----:B------:R-:W-:Y:S01]  /*1220*/  IMAD R25, R5, -0xc0, R8 ;  /* 0xffffff4005197824 */ /* 0x000fe200078e0208 */
[----:B------:R2:W1:Y:S03]  /*1230*/  LDS R4, [R22] ;  /* 0x0000000016047984 */ /* 0x0004660000000800 */
[----:B------:R-:W-:Y:S01]  /*1240*/  IMAD.HI R23, R28, 0x2aaaaaab, RZ ;  /* 0x2aaaaaab1c177827 */ /* 0x000fe200078e02ff */
[----:B------:R-:W1:Y:S04]  /*1250*/  LDS R17, [R17] ;  /* 0x0000000011117984 */ /* 0x000e680000000800 */
[----:B------:R1:W3:Y:S01]  /*1260*/  LDS R8, [R20] ;  /* 0x0000000014087984 */ /* 0x0002e20000000800 */
[----:B----4-:R-:W-:Y:S01]  /*1270*/  SHF.R.U32.HI R30, RZ, 0x1f, R23 ;  /* 0x0000001fff1e7819 */ /* 0x010fe20000011617 */
[----:B------:R-:W-:Y:S01]  /*1280*/  IMAD.MOV.U32 R34, RZ, RZ, 0x3c1 ;  /* 0x000003c1ff227424 */ /* 0x000fe200078e00ff */
[----:B------:R-:W-:Y:S01]  /*1290*/  ISETP.LT.AND P2, PT, R19, 0x300, !P0 ;  /* 0x000003001300780c */ /* 0x000fe20004741270 */
[----:B------:R-:W-:Y:S01]  /*12a0*/  IMAD R19, R16, -0xc0, R19 ;  /* 0xffffff4010137824 */ /* 0x000fe200078e0213 */
[----:B-----5:R-:W-:Y:S01]  /*12b0*/  LEA.HI.SX32 R9, R23, R30, 0x1b ;  /* 0x0000001e17097211 */ /* 0x020fe200078fdaff */
[-C--:B------:R-:W-:Y:S01]  /*12c0*/  IMAD R32, R25, R34.reuse, UR7 ;  /* 0x0000000719207e24 */ /* 0x080fe2000f8e0222 */
[----:B------:R-:W-:Y:S01]  /*12d0*/  ISETP.LT.AND P0, PT, R18, 0x300, !P0 ;  /* 0x000003001200780c */ /* 0x000fe20004701270 */
[----:B------:R-:W-:Y:S01]  /*12e0*/  IMAD R25, R3, 0x168600, R26 ;  /* 0x0016860003197824 */ /* 0x000fe200078e021a */
[----:B------:R-:W-:Y:S01]  /*12f0*/  MOV R3, 0x3c1 ;  /* 0x000003c100037802 */ /* 0x000fe20000000f00 */
[----:B------:R-:W-:-:S02]  /*1300*/  IMAD R23, R19, R34, UR7 ;  /* 0x0000000713177e24 */ /* 0x000fc4000f8e0222 */
[----:B------:R-:W-:Y:S02]  /*1310*/  IMAD R18, R15, -0xc0, R18 ;  /* 0xffffff400f127824 */ /* 0x000fe400078e0212 */
[----:B------:R-:W-:Y:S02]  /*1320*/  IMAD.MOV.U32 R19, RZ, RZ, 0x3c1 ;  /* 0x000003c1ff137424 */ /* 0x000fe400078e00ff */
[----:B0-2---:R-:W-:Y:S02]  /*1330*/  IMAD R22, R9, -0xc0, R28 ;  /* 0xffffff4009167824 */ /* 0x005fe400078e021c */
[----:B------:R-:W-:Y:S02]  /*1340*/  IMAD R21, R21, 0x168600, R24 ;  /* 0x0016860015157824 */ /* 0x000fe400078e0218 */
[----:B------:R-:W-:Y:S02]  /*1350*/  IMAD R26, R18, R3, UR7 ;  /* 0x00000007121a7e24 */ /* 0x000fe4000f8e0203 */
[----:B------:R-:W-:-:S02]  /*1360*/  IMAD R22, R22, R19, UR7 ;  /* 0x0000000716167e24 */ /* 0x000fc4000f8e0213 */
[----:B-1----:R-:W-:-:S04]  /*1370*/  IMAD.WIDE R18, R0, 0x4, R6 ;  /* 0x0000000400127825 */ /* 0x002fc800078e0206 */
[----:B------:R-:W-:Y:S01]  /*1380*/  IMAD.WIDE R20, R21, 0x4, R6 ;  /* 0x0000000415147825 */ /* 0x000fe200078e0206 */
[----:B------:R0:W-:Y:S04]  /*1390*/  @P5 STG.E desc[UR8][R18.64], R14 ;  /* 0x0000000e12005986 */ /* 0x0001e8000c101908 */
[----:B------:R0:W-:Y:S01]  /*13a0*/  @P4 STG.E desc[UR8][R20.64], R13 ;  /* 0x0000000d14004986 */ /* 0x0001e2000c101908 */
[----:B------:R-:W-:Y:S01]  /*13b0*/  PLOP3.LUT P4, PT, PT, PT, UP0, 0x80, 0x0 ;  /* 0x000000000000781c */ /* 0x000fe20003f8f008 */
[----:B------:R-:W-:Y:S02]  /*13c0*/  IMAD R27, R15, 0x168600, R26 ;  /* 0x001686000f1b7824 */ /* 0x000fe400078e021a */
[----:B------:R-:W-:Y:S02]  /*13d0*/  IMAD R23, R16, 0x168600, R23 ;  /* 0x0016860010177824 */ /* 0x000fe400078e0217 */
[----:B------:R-:W-:-:S02]  /*13e0*/  IMAD R31, R5, 0x168600, R32 ;  /* 0x00168600051f7824 */ /* 0x000fc400078e0220 */
[----:B------:R-:W-:-:S04]  /*13f0*/  IMAD.WIDE R24, R25, 0x4, R6 ;  /* 0x0000000419187825 */ /* 0x000fc800078e0206 */
[--C-:B------:R-:W-:Y:S01]  /*1400*/  IMAD.WIDE R2, R2, 0x4, R6.reuse ;  /* 0x0000000402027825 */ /* 0x100fe200078e0206 */
[----:B---3--:R0:W-:Y:S03]  /*1410*/  @P1 STG.E desc[UR8][R24.64], R12 ;  /* 0x0000000c18001986 */ /* 0x0081e6000c101908 */
[--C-:B------:R-:W-:Y:S01]  /*1420*/  IMAD.WIDE R26, R27, 0x4, R6.reuse ;  /* 0x000000041b1a7825 */ /* 0x100fe200078e0206 */
[----:B------:R0:W-:Y:S03]  /*1430*/  @P3 STG.E desc[UR8][R2.64], R11 ;  /* 0x0000000b02003986 */ /* 0x0001e6000c101908 */
[--C-:B------:R-:W-:Y:S01]  /*1440*/  IMAD.WIDE R28, R23, 0x4, R6.reuse ;  /* 0x00000004171c7825 */ /* 0x100fe200078e0206 */
[----:B------:R0:W-:Y:S03]  /*1450*/  @P0 STG.E desc[UR8][R26.64], R4 ;  /* 0x000000041a000986 */ /* 0x0001e6000c101908 */
[----:B------:R-:W-:Y:S01]  /*1460*/  IMAD.WIDE R30, R31, 0x4, R6 ;  /* 0x000000041f1e7825 */ /* 0x000fe200078e0206 */
[----:B------:R0:W-:Y:S04]  /*1470*/  @P2 STG.E desc[UR8][R28.64], R17 ;  /* 0x000000111c002986 */ /* 0x0001e8000c101908 */
[----:B------:R0:W-:Y:S02]  /*1480*/  @P6 STG.E desc[UR8][R30.64], R8 ;  /* 0x000000081e006986 */ /* 0x0001e4000c101908 */
[----:B0-----:R-:W-:Y:S05]  /*1490*/  @!P4 EXIT ;  /* 0x000000000000c94d */ /* 0x001fea0003800000 */
[----:B0-----:R-:W0:Y:S01]  /*14a0*/  LDS R3, [R10] ;  /* 0x000000000a037984 */ /* 0x001e220000000800 */
[----:B------:R-:W-:-:S04]  /*14b0*/  IMAD R9, R9, 0x168600, R22 ;  /* 0x0016860009097824 */ /* 0x000fc800078e0216 */
[----:B------:R-:W-:-:S05]  /*14c0*/  IMAD.WIDE R6, R9, 0x4, R6 ;  /* 0x0000000409067825 */ /* 0x000fca00078e0206 */
[----:B0-----:R-:W-:Y:S01]  /*14d0*/  STG.E desc[UR8][R6.64], R3 ;  /* 0x0000000306007986 */ /* 0x001fe2000c101908 */
[----:B------:R-:W-:Y:S05]  /*14e0*/  EXIT ;  /* 0x000000000000794d */ /* 0x000fea0003800000 */
.L_x_0:
[----:B------:R-:W-:-:S00]  /*14f0*/  BRA `(.L_x_0) ;  /* 0xfffffffc00fc7947 */ /* 0x000fc0000383ffff */
[----:B------:R-:W-:-:S00]  /*1500*/  NOP ;  /* 0x0000000000007918 */ /* 0x000fc00000000000 */
[----:B------:R-:W-:-:S00]  /*1510*/  NOP ;  /* 0x0000000000007918 */ /* 0x000fc00000000000 */
[----:B------:R-:W-:-:S00]  /*1520*/  NOP ;  /* 0x0000000000007918 */ /* 0x000fc00000000000 */
[----:B------:R-:W-:-:S00]  /*1530*/  NOP ;  /* 0x0000000000007918 */ /* 0x000fc00000000000 */
[----:B------:R-:W-:-:S00]  /*1540*/  NOP ;  /* 0x0000000000007918 */ /* 0x000fc00000000000 */
[----:B------:R-:W-:-:S00]  /*1550*/  NOP ;  /* 0x0000000000007918 */ /* 0x000fc00000000000 */
[----:B------:R-:W-:-:S00]  /*1560*/  NOP ;  /* 0x0000000000007918 */ /* 0x000fc00000000000 */
[----:B------:R-:W-:-:S00]  /*1570*/  NOP ;  /* 0x0000000000007918 */ /* 0x000fc00000000000 */
.L_x_1:


//--------------------- .nv.global.init           --------------------------
	.section	.nv.global.init,"aw",@progbits
.nv.global.init:
	.type		_$_str,@object
	.size		_$_str,(_$_str_$_2 - _$_str)
_$_str:
        /*0000*/ 	.byte	0x5f, 0x5f, 0x43, 0x55, 0x44, 0x41, 0x5f, 0x46, 0x54, 0x5a, 0x00
	.type		_$_str_$_2,@object
	.size		_$_str_$_2,(.L_1 - _$_str_$_2)
_$_str_$_2:
        /*000b*/ 	.byte	0x5f, 0x5f, 0x43, 0x55, 0x44, 0x41, 0x5f, 0x50, 0x52, 0x45, 0x43, 0x5f, 0x53, 0x51, 0x52, 0x54
        /*001b*/ 	.byte	0x00
.L_1:


//--------------------- .nv.shared.triton_poi_fused__native_batch_norm_legit_no_training_relu_9 --------------------------
	.section	.nv.shared.triton_poi_fused__native_batch_norm_legit_no_training_relu_9,"aw",@nobits
	.sectionflags	@""
	.align	16
	.zero		1024


//--------------------- .nv.constant0.triton_poi_fused__native_batch_norm_legit_no_training_relu_9 --------------------------
	.section	.nv.constant0.triton_poi_fused__native_batch_norm_legit_no_training_relu_9,"a",@progbits
	.sectionflags	@""
	.align	4
.nv.constant0.triton_poi_fused__native_batch_norm_legit_no_training_relu_9:
	.zero		584
